//
// Generated by NVIDIA NVVM Compiler
//
// Compiler Build ID: CL-36424714
// Cuda compilation tools, release 13.0, V13.0.88
// Based on NVVM 20.0.0
//

.version 9.0
.target sm_100
.address_size 64

	// .globl	_Z16integrate_kernelPdS_iiiiiiiiiiiiiiiiddddiiiii

.visible .entry _Z16integrate_kernelPdS_iiiiiiiiiiiiiiiiddddiiiii(
	.param .u64 .ptr .align 1 _Z16integrate_kernelPdS_iiiiiiiiiiiiiiiiddddiiiii_param_0,
	.param .u64 .ptr .align 1 _Z16integrate_kernelPdS_iiiiiiiiiiiiiiiiddddiiiii_param_1,
	.param .u32 _Z16integrate_kernelPdS_iiiiiiiiiiiiiiiiddddiiiii_param_2,
	.param .u32 _Z16integrate_kernelPdS_iiiiiiiiiiiiiiiiddddiiiii_param_3,
	.param .u32 _Z16integrate_kernelPdS_iiiiiiiiiiiiiiiiddddiiiii_param_4,
	.param .u32 _Z16integrate_kernelPdS_iiiiiiiiiiiiiiiiddddiiiii_param_5,
	.param .u32 _Z16integrate_kernelPdS_iiiiiiiiiiiiiiiiddddiiiii_param_6,
	.param .u32 _Z16integrate_kernelPdS_iiiiiiiiiiiiiiiiddddiiiii_param_7,
	.param .u32 _Z16integrate_kernelPdS_iiiiiiiiiiiiiiiiddddiiiii_param_8,
	.param .u32 _Z16integrate_kernelPdS_iiiiiiiiiiiiiiiiddddiiiii_param_9,
	.param .u32 _Z16integrate_kernelPdS_iiiiiiiiiiiiiiiiddddiiiii_param_10,
	.param .u32 _Z16integrate_kernelPdS_iiiiiiiiiiiiiiiiddddiiiii_param_11,
	.param .u32 _Z16integrate_kernelPdS_iiiiiiiiiiiiiiiiddddiiiii_param_12,
	.param .u32 _Z16integrate_kernelPdS_iiiiiiiiiiiiiiiiddddiiiii_param_13,
	.param .u32 _Z16integrate_kernelPdS_iiiiiiiiiiiiiiiiddddiiiii_param_14,
	.param .u32 _Z16integrate_kernelPdS_iiiiiiiiiiiiiiiiddddiiiii_param_15,
	.param .u32 _Z16integrate_kernelPdS_iiiiiiiiiiiiiiiiddddiiiii_param_16,
	.param .u32 _Z16integrate_kernelPdS_iiiiiiiiiiiiiiiiddddiiiii_param_17,
	.param .f64 _Z16integrate_kernelPdS_iiiiiiiiiiiiiiiiddddiiiii_param_18,
	.param .f64 _Z16integrate_kernelPdS_iiiiiiiiiiiiiiiiddddiiiii_param_19,
	.param .f64 _Z16integrate_kernelPdS_iiiiiiiiiiiiiiiiddddiiiii_param_20,
	.param .f64 _Z16integrate_kernelPdS_iiiiiiiiiiiiiiiiddddiiiii_param_21,
	.param .u32 _Z16integrate_kernelPdS_iiiiiiiiiiiiiiiiddddiiiii_param_22,
	.param .u32 _Z16integrate_kernelPdS_iiiiiiiiiiiiiiiiddddiiiii_param_23,
	.param .u32 _Z16integrate_kernelPdS_iiiiiiiiiiiiiiiiddddiiiii_param_24,
	.param .u32 _Z16integrate_kernelPdS_iiiiiiiiiiiiiiiiddddiiiii_param_25,
	.param .u32 _Z16integrate_kernelPdS_iiiiiiiiiiiiiiiiddddiiiii_param_26
)
{
	.reg .pred 	%p<3>;
	.reg .b32 	%r<39>;
	.reg .b64 	%rd<21>;
	.reg .b64 	%fd<18>;

	ld.param.u32 	%r7, [_Z16integrate_kernelPdS_iiiiiiiiiiiiiiiiddddiiiii_param_2];
	ld.param.u32 	%r8, [_Z16integrate_kernelPdS_iiiiiiiiiiiiiiiiddddiiiii_param_5];
	ld.param.u32 	%r17, [_Z16integrate_kernelPdS_iiiiiiiiiiiiiiiiddddiiiii_param_6];
	ld.param.u32 	%r18, [_Z16integrate_kernelPdS_iiiiiiiiiiiiiiiiddddiiiii_param_7];
	ld.param.u32 	%r9, [_Z16integrate_kernelPdS_iiiiiiiiiiiiiiiiddddiiiii_param_8];
	ld.param.u32 	%r19, [_Z16integrate_kernelPdS_iiiiiiiiiiiiiiiiddddiiiii_param_9];
	ld.param.u32 	%r20, [_Z16integrate_kernelPdS_iiiiiiiiiiiiiiiiddddiiiii_param_10];
	ld.param.u32 	%r10, [_Z16integrate_kernelPdS_iiiiiiiiiiiiiiiiddddiiiii_param_11];
	ld.param.u32 	%r21, [_Z16integrate_kernelPdS_iiiiiiiiiiiiiiiiddddiiiii_param_12];
	ld.param.u32 	%r22, [_Z16integrate_kernelPdS_iiiiiiiiiiiiiiiiddddiiiii_param_13];
	ld.param.u32 	%r11, [_Z16integrate_kernelPdS_iiiiiiiiiiiiiiiiddddiiiii_param_14];
	ld.param.u32 	%r23, [_Z16integrate_kernelPdS_iiiiiiiiiiiiiiiiddddiiiii_param_15];
	ld.param.u32 	%r24, [_Z16integrate_kernelPdS_iiiiiiiiiiiiiiiiddddiiiii_param_16];
	ld.param.u32 	%r12, [_Z16integrate_kernelPdS_iiiiiiiiiiiiiiiiddddiiiii_param_17];
	ld.param.f64 	%fd2, [_Z16integrate_kernelPdS_iiiiiiiiiiiiiiiiddddiiiii_param_19];
	ld.param.f64 	%fd3, [_Z16integrate_kernelPdS_iiiiiiiiiiiiiiiiddddiiiii_param_20];
	ld.param.u32 	%r13, [_Z16integrate_kernelPdS_iiiiiiiiiiiiiiiiddddiiiii_param_22];
	ld.param.u32 	%r14, [_Z16integrate_kernelPdS_iiiiiiiiiiiiiiiiddddiiiii_param_23];
	ld.param.u32 	%r15, [_Z16integrate_kernelPdS_iiiiiiiiiiiiiiiiddddiiiii_param_24];
	ld.param.u32 	%r16, [_Z16integrate_kernelPdS_iiiiiiiiiiiiiiiiddddiiiii_param_25];
	ld.param.u32 	%r25, [_Z16integrate_kernelPdS_iiiiiiiiiiiiiiiiddddiiiii_param_26];
	mad.lo.s32 	%r26, %r25, %r19, %r17;
	mov.u32 	%r27, %ctaid.x;
	mad.lo.s32 	%r28, %r20, %r27, %r18;
	mul.lo.s32 	%r29, %r22, %r28;
	mad.lo.s32 	%r1, %r26, %r21, %r29;
	mul.lo.s32 	%r30, %r24, %r27;
	mad.lo.s32 	%r2, %r25, %r23, %r30;
	mov.u32 	%r38, %tid.x;
	setp.ge.s32 	%p1, %r38, %r8;
	@%p1 bra 	$L__BB0_3;
	ld.param.u64 	%rd20, [_Z16integrate_kernelPdS_iiiiiiiiiiiiiiiiddddiiiii_param_1];
	ld.param.u64 	%rd19, [_Z16integrate_kernelPdS_iiiiiiiiiiiiiiiiddddiiiii_param_0];
	cvta.to.global.u64 	%rd1, %rd19;
	mov.u32 	%r4, %ntid.x;
	cvta.to.global.u64 	%rd2, %rd20;
	mul.wide.s32 	%rd15, %r7, 8;
	mul.wide.s32 	%rd17, %r16, 8;
$L__BB0_2:
	ld.param.f64 	%fd17, [_Z16integrate_kernelPdS_iiiiiiiiiiiiiiiiddddiiiii_param_21];
	ld.param.f64 	%fd16, [_Z16integrate_kernelPdS_iiiiiiiiiiiiiiiiddddiiiii_param_18];
	mad.lo.s32 	%r31, %r38, %r10, %r9;
	mad.lo.s32 	%r32, %r31, %r11, %r1;
	mad.lo.s32 	%r33, %r38, %r12, %r2;
	sub.s32 	%r34, %r32, %r13;
	mul.wide.s32 	%rd5, %r34, 8;
	add.s64 	%rd6, %rd1, %rd5;
	ld.global.f64 	%fd5, [%rd6];
	sub.s32 	%r35, %r32, %r14;
	mul.wide.s32 	%rd7, %r35, 8;
	add.s64 	%rd8, %rd1, %rd7;
	ld.global.f64 	%fd6, [%rd8];
	mul.f64 	%fd7, %fd2, %fd6;
	fma.rn.f64 	%fd8, %fd16, %fd5, %fd7;
	sub.s32 	%r36, %r32, %r15;
	mul.wide.s32 	%rd9, %r36, 8;
	add.s64 	%rd10, %rd1, %rd9;
	ld.global.f64 	%fd9, [%rd10];
	fma.rn.f64 	%fd10, %fd3, %fd9, %fd8;
	sub.s32 	%r37, %r32, %r16;
	mul.wide.s32 	%rd11, %r37, 8;
	add.s64 	%rd12, %rd1, %rd11;
	ld.global.f64 	%fd11, [%rd12];
	fma.rn.f64 	%fd12, %fd17, %fd11, %fd10;
	mul.wide.s32 	%rd13, %r33, 8;
	add.s64 	%rd14, %rd2, %rd13;
	ld.global.f64 	%fd13, [%rd14];
	add.s64 	%rd16, %rd14, %rd15;
	ld.global.f64 	%fd14, [%rd16];
	fma.rn.f64 	%fd15, %fd13, %fd12, %fd14;
	add.s64 	%rd18, %rd12, %rd17;
	st.global.f64 	[%rd18], %fd15;
	add.s32 	%r38, %r38, %r4;
	setp.lt.s32 	%p2, %r38, %r8;
	@%p2 bra 	$L__BB0_2;
$L__BB0_3:
	ret;

}


// ===== COMPILED SASS (sm_100) =====

	.target	sm_100

	.elftype	@"ET_EXEC"


//--------------------- .note.nv.tkinfo           --------------------------
	.section	.note.nv.tkinfo,"",@"SHT_NOTE"
	.sectionflags	@"SHF_NOTE_NV_TKINFO"
	.tkinfo
        /*0018*/ 	.word	0x00000002
        /*0030*/ 	.string	""
        /*0030*/ 	.string	"ptxas"
        /*0030*/ 	.string	"Cuda compilation tools, release 13.0, V13.0.88"
        /*0030*/ 	.string	"Build cuda_13.0.r13.0/compiler.36424714_0"
        /*0030*/ 	.string	"-arch sm_100 -m 64 "



//--------------------- .note.nv.cuinfo           --------------------------
	.section	.note.nv.cuinfo,"",@"SHT_NOTE"
	.sectionflags	@"SHF_NOTE_NV_CUINFO"
        /*0018*/ 	.short	0x0002
        /*001a*/ 	.short	0x0064
        /*001c*/ 	.short	0x0082
	.zero		2


//--------------------- .nv.info                  --------------------------
	.section	.nv.info,"",@"SHT_CUDA_INFO"
	.align	4


	//----- nvinfo : EIATTR_REGCOUNT
	.align		4
        /*0000*/ 	.byte	0x04, 0x2f
        /*0002*/ 	.short	(.L_1 - .L_0)
	.align		4
.L_0:
        /*0004*/ 	.word	index@(_Z16integrate_kernelPdS_iiiiiiiiiiiiiiiiddddiiiii)
        /*0008*/ 	.word	0x0000001c


	//----- nvinfo : EIATTR_FRAME_SIZE
	.align		4
.L_1:
        /*000c*/ 	.byte	0x04, 0x11
        /*000e*/ 	.short	(.L_3 - .L_2)
	.align		4
.L_2:
        /*0010*/ 	.word	index@(_Z16integrate_kernelPdS_iiiiiiiiiiiiiiiiddddiiiii)
        /*0014*/ 	.word	0x00000000


	//----- nvinfo : EIATTR_MIN_STACK_SIZE
	.align		4
.L_3:
        /*0018*/ 	.byte	0x04, 0x12
        /*001a*/ 	.short	(.L_5 - .L_4)
	.align		4
.L_4:
        /*001c*/ 	.word	index@(_Z16integrate_kernelPdS_iiiiiiiiiiiiiiiiddddiiiii)
        /*0020*/ 	.word	0x00000000
.L_5:


//--------------------- .nv.compat                --------------------------
	.section	.nv.compat,"",@"SHT_CUDA_COMPAT_INFO"
	.align	4
        /*0000*/ 	.byte	0x02, 0x09, 0x00, 0x00, 0x02, 0x02, 0x01, 0x00, 0x02, 0x05, 0x05, 0x00, 0x03, 0x07, 0x01, 0x01
        /*0010*/ 	.byte	0x02, 0x03, 0x00, 0x00, 0x02, 0x06, 0x01, 0x00, 0x04, 0x0b, 0x08, 0x00, 0x01, 0x00, 0x00, 0x00
        /*0020*/ 	.byte	0x00, 0x00, 0x00, 0x00


//--------------------- .nv.info._Z16integrate_kernelPdS_iiiiiiiiiiiiiiiiddddiiiii --------------------------
	.section	.nv.info._Z16integrate_kernelPdS_iiiiiiiiiiiiiiiiddddiiiii,"",@"SHT_CUDA_INFO"
	.sectionflags	@""
	.align	4


	//----- nvinfo : EIATTR_CUDA_API_VERSION
	.align		4
        /*0000*/ 	.byte	0x04, 0x37
        /*0002*/ 	.short	(.L_7 - .L_6)
.L_6:
        /*0004*/ 	.word	0x00000082


	//----- nvinfo : EIATTR_KPARAM_INFO
	.align		4
.L_7:
        /*0008*/ 	.byte	0x04, 0x17
        /*000a*/ 	.short	(.L_9 - .L_8)
.L_8:
        /*000c*/ 	.word	0x00000000
        /*0010*/ 	.short	0x001a
        /*0012*/ 	.short	0x0080
        /*0014*/ 	.byte	0x00, 0xf0, 0x11, 0x00


	//----- nvinfo : EIATTR_KPARAM_INFO
	.align		4
.L_9:
        /*0018*/ 	.byte	0x04, 0x17
        /*001a*/ 	.short	(.L_11 - .L_10)
.L_10:
        /*001c*/ 	.word	0x00000000
        /*0020*/ 	.short	0x0019
        /*0022*/ 	.short	0x007c
        /*0024*/ 	.byte	0x00, 0xf0, 0x11, 0x00


	//----- nvinfo : EIATTR_KPARAM_INFO
	.align		4
.L_11:
        /*0028*/ 	.byte	0x04, 0x17
        /*002a*/ 	.short	(.L_13 - .L_12)
.L_12:
        /*002c*/ 	.word	0x00000000
        /*0030*/ 	.short	0x0018
        /*0032*/ 	.short	0x0078
        /*0034*/ 	.byte	0x00, 0xf0, 0x11, 0x00


	//----- nvinfo : EIATTR_KPARAM_INFO
	.align		4
.L_13:
        /*0038*/ 	.byte	0x04, 0x17
        /*003a*/ 	.short	(.L_15 - .L_14)
.L_14:
        /*003c*/ 	.word	0x00000000
        /*0040*/ 	.short	0x0017
        /*0042*/ 	.short	0x0074
        /*0044*/ 	.byte	0x00, 0xf0, 0x11, 0x00


	//----- nvinfo : EIATTR_KPARAM_INFO
	.align		4
.L_15:
        /*0048*/ 	.byte	0x04, 0x17
        /*004a*/ 	.short	(.L_17 - .L_16)
.L_16:
        /*004c*/ 	.word	0x00000000
        /*0050*/ 	.short	0x0016
        /*0052*/ 	.short	0x0070
        /*0054*/ 	.byte	0x00, 0xf0, 0x11, 0x00


	//----- nvinfo : EIATTR_KPARAM_INFO
	.align		4
.L_17:
        /*0058*/ 	.byte	0x04, 0x17
        /*005a*/ 	.short	(.L_19 - .L_18)
.L_18:
        /*005c*/ 	.word	0x00000000
        /*0060*/ 	.short	0x0015
        /*0062*/ 	.short	0x0068
        /*0064*/ 	.byte	0x00, 0xf0, 0x21, 0x00


	//----- nvinfo : EIATTR_KPARAM_INFO
	.align		4
.L_19:
        /*0068*/ 	.byte	0x04, 0x17
        /*006a*/ 	.short	(.L_21 - .L_20)
.L_20:
        /*006c*/ 	.word	0x00000000
        /*0070*/ 	.short	0x0014
        /*0072*/ 	.short	0x0060
        /*0074*/ 	.byte	0x00, 0xf0, 0x21, 0x00


	//----- nvinfo : EIATTR_KPARAM_INFO
	.align		4
.L_21:
        /*0078*/ 	.byte	0x04, 0x17
        /*007a*/ 	.short	(.L_23 - .L_22)
.L_22:
        /*007c*/ 	.word	0x00000000
        /*0080*/ 	.short	0x0013
        /*0082*/ 	.short	0x0058
        /*0084*/ 	.byte	0x00, 0xf0, 0x21, 0x00


	//----- nvinfo : EIATTR_KPARAM_INFO
	.align		4
.L_23:
        /*0088*/ 	.byte	0x04, 0x17
        /*008a*/ 	.short	(.L_25 - .L_24)
.L_24:
        /*008c*/ 	.word	0x00000000
        /*0090*/ 	.short	0x0012
        /*0092*/ 	.short	0x0050
        /*0094*/ 	.byte	0x00, 0xf0, 0x21, 0x00


	//----- nvinfo : EIATTR_KPARAM_INFO
	.align		4
.L_25:
        /*0098*/ 	.byte	0x04, 0x17
        /*009a*/ 	.short	(.L_27 - .L_26)
.L_26:
        /*009c*/ 	.word	0x00000000
        /*00a0*/ 	.short	0x0011
        /*00a2*/ 	.short	0x004c
        /*00a4*/ 	.byte	0x00, 0xf0, 0x11, 0x00


	//----- nvinfo : EIATTR_KPARAM_INFO
	.align		4
.L_27:
        /*00a8*/ 	.byte	0x04, 0x17
        /*00aa*/ 	.short	(.L_29 - .L_28)
.L_28:
        /*00ac*/ 	.word	0x00000000
        /*00b0*/ 	.short	0x0010
        /*00b2*/ 	.short	0x0048
        /*00b4*/ 	.byte	0x00, 0xf0, 0x11, 0x00


	//----- nvinfo : EIATTR_KPARAM_INFO
	.align		4
.L_29:
        /*00b8*/ 	.byte	0x04, 0x17
        /*00ba*/ 	.short	(.L_31 - .L_30)
.L_30:
        /*00bc*/ 	.word	0x00000000
        /*00c0*/ 	.short	0x000f
        /*00c2*/ 	.short	0x0044
        /*00c4*/ 	.byte	0x00, 0xf0, 0x11, 0x00


	//----- nvinfo : EIATTR_KPARAM_INFO
	.align		4
.L_31:
        /*00c8*/ 	.byte	0x04, 0x17
        /*00ca*/ 	.short	(.L_33 - .L_32)
.L_32:
        /*00cc*/ 	.word	0x00000000
        /*00d0*/ 	.short	0x000e
        /*00d2*/ 	.short	0x0040
        /*00d4*/ 	.byte	0x00, 0xf0, 0x11, 0x00


	//----- nvinfo : EIATTR_KPARAM_INFO
	.align		4
.L_33:
        /*00d8*/ 	.byte	0x04, 0x17
        /*00da*/ 	.short	(.L_35 - .L_34)
.L_34:
        /*00dc*/ 	.word	0x00000000
        /*00e0*/ 	.short	0x000d
        /*00e2*/ 	.short	0x003c
        /*00e4*/ 	.byte	0x00, 0xf0, 0x11, 0x00


	//----- nvinfo : EIATTR_KPARAM_INFO
	.align		4
.L_35:
        /*00e8*/ 	.byte	0x04, 0x17
        /*00ea*/ 	.short	(.L_37 - .L_36)
.L_36:
        /*00ec*/ 	.word	0x00000000
        /*00f0*/ 	.short	0x000c
        /*00f2*/ 	.short	0x0038
        /*00f4*/ 	.byte	0x00, 0xf0, 0x11, 0x00


	//----- nvinfo : EIATTR_KPARAM_INFO
	.align		4
.L_37:
        /*00f8*/ 	.byte	0x04, 0x17
        /*00fa*/ 	.short	(.L_39 - .L_38)
.L_38:
        /*00fc*/ 	.word	0x00000000
        /*0100*/ 	.short	0x000b
        /*0102*/ 	.short	0x0034
        /*0104*/ 	.byte	0x00, 0xf0, 0x11, 0x00


	//----- nvinfo : EIATTR_KPARAM_INFO
	.align		4
.L_39:
        /*0108*/ 	.byte	0x04, 0x17
        /*010a*/ 	.short	(.L_41 - .L_40)
.L_40:
        /*010c*/ 	.word	0x00000000
        /*0110*/ 	.short	0x000a
        /*0112*/ 	.short	0x0030
        /*0114*/ 	.byte	0x00, 0xf0, 0x11, 0x00


	//----- nvinfo : EIATTR_KPARAM_INFO
	.align		4
.L_41:
        /*0118*/ 	.byte	0x04, 0x17
        /*011a*/ 	.short	(.L_43 - .L_42)
.L_42:
        /*011c*/ 	.word	0x00000000
        /*0120*/ 	.short	0x0009
        /*0122*/ 	.short	0x002c
        /*0124*/ 	.byte	0x00, 0xf0, 0x11, 0x00


	//----- nvinfo : EIATTR_KPARAM_INFO
	.align		4
.L_43:
        /*0128*/ 	.byte	0x04, 0x17
        /*012a*/ 	.short	(.L_45 - .L_44)
.L_44:
        /*012c*/ 	.word	0x00000000
        /*0130*/ 	.short	0x0008
        /*0132*/ 	.short	0x0028
        /*0134*/ 	.byte	0x00, 0xf0, 0x11, 0x00


	//----- nvinfo : EIATTR_KPARAM_INFO
	.align		4
.L_45:
        /*0138*/ 	.byte	0x04, 0x17
        /*013a*/ 	.short	(.L_47 - .L_46)
.L_46:
        /*013c*/ 	.word	0x00000000
        /*0140*/ 	.short	0x0007
        /*0142*/ 	.short	0x0024
        /*0144*/ 	.byte	0x00, 0xf0, 0x11, 0x00


	//----- nvinfo : EIATTR_KPARAM_INFO
	.align		4
.L_47:
        /*0148*/ 	.byte	0x04, 0x17
        /*014a*/ 	.short	(.L_49 - .L_48)
.L_48:
        /*014c*/ 	.word	0x00000000
        /*0150*/ 	.short	0x0006
        /*0152*/ 	.short	0x0020
        /*0154*/ 	.byte	0x00, 0xf0, 0x11, 0x00


	//----- nvinfo : EIATTR_KPARAM_INFO
	.align		4
.L_49:
        /*0158*/ 	.byte	0x04, 0x17
        /*015a*/ 	.short	(.L_51 - .L_50)
.L_50:
        /*015c*/ 	.word	0x00000000
        /*0160*/ 	.short	0x0005
        /*0162*/ 	.short	0x001c
        /*0164*/ 	.byte	0x00, 0xf0, 0x11, 0x00


	//----- nvinfo : EIATTR_KPARAM_INFO
	.align		4
.L_51:
        /*0168*/ 	.byte	0x04, 0x17
        /*016a*/ 	.short	(.L_53 - .L_52)
.L_52:
        /*016c*/ 	.word	0x00000000
        /*0170*/ 	.short	0x0004
        /*0172*/ 	.short	0x0018
        /*0174*/ 	.byte	0x00, 0xf0, 0x11, 0x00


	//----- nvinfo : EIATTR_KPARAM_INFO
	.align		4
.L_53:
        /*0178*/ 	.byte	0x04, 0x17
        /*017a*/ 	.short	(.L_55 - .L_54)
.L_54:
        /*017c*/ 	.word	0x00000000
        /*0180*/ 	.short	0x0003
        /*0182*/ 	.short	0x0014
        /*0184*/ 	.byte	0x00, 0xf0, 0x11, 0x00


	//----- nvinfo : EIATTR_KPARAM_INFO
	.align		4
.L_55:
        /*0188*/ 	.byte	0x04, 0x17
        /*018a*/ 	.short	(.L_57 - .L_56)
.L_56:
        /*018c*/ 	.word	0x00000000
        /*0190*/ 	.short	0x0002
        /*0192*/ 	.short	0x0010
        /*0194*/ 	.byte	0x00, 0xf0, 0x11, 0x00


	//----- nvinfo : EIATTR_KPARAM_INFO
	.align		4
.L_57:
        /*0198*/ 	.byte	0x04, 0x17
        /*019a*/ 	.short	(.L_59 - .L_58)
.L_58:
        /*019c*/ 	.word	0x00000000
        /*01a0*/ 	.short	0x0001
        /*01a2*/ 	.short	0x0008
        /*01a4*/ 	.byte	0x00, 0xf5, 0x21, 0x00


	//----- nvinfo : EIATTR_KPARAM_INFO
	.align		4
.L_59:
        /*01a8*/ 	.byte	0x04, 0x17
        /*01aa*/ 	.short	(.L_61 - .L_60)
.L_60:
        /*01ac*/ 	.word	0x00000000
        /*01b0*/ 	.short	0x0000
        /*01b2*/ 	.short	0x0000
        /*01b4*/ 	.byte	0x00, 0xf5, 0x21, 0x00


	//----- nvinfo : EIATTR_SPARSE_MMA_MASK
	.align		4
.L_61:
        /*01b8*/ 	.byte	0x03, 0x50
        /*01ba*/ 	.short	0x0000


	//----- nvinfo : EIATTR_MAXREG_COUNT
	.align		4
        /*01bc*/ 	.byte	0x03, 0x1b
        /*01be*/ 	.short	0x00ff


	//----- nvinfo : EIATTR_MERCURY_ISA_VERSION
	.align		4
        /*01c0*/ 	.byte	0x03, 0x5f
        /*01c2*/ 	.short	0x0101


	//----- nvinfo : EIATTR_VRC_CTA_INIT_COUNT
	.align		4
        /*01c4*/ 	.byte	0x02, 0x4a
	.zero		1
	.zero		1


	//----- nvinfo : EIATTR_EXIT_INSTR_OFFSETS
	.align		4
        /*01c8*/ 	.byte	0x04, 0x1c
        /*01ca*/ 	.short	(.L_63 - .L_62)


	//   ....[0]....
.L_62:
        /*01cc*/ 	.word	0x00000120


	//   ....[1]....
        /*01d0*/ 	.word	0x000003d0


	//----- nvinfo : EIATTR_CRS_STACK_SIZE
	.align		4
.L_63:
        /*01d4*/ 	.byte	0x04, 0x1e
        /*01d6*/ 	.short	(.L_65 - .L_64)
.L_64:
        /*01d8*/ 	.word	0x00000000


	//----- nvinfo : EIATTR_CBANK_PARAM_SIZE
	.align		4
.L_65:
        /*01dc*/ 	.byte	0x03, 0x19
        /*01de*/ 	.short	0x0084


	//----- nvinfo : EIATTR_PARAM_CBANK
	.align		4
        /*01e0*/ 	.byte	0x04, 0x0a
        /*01e2*/ 	.short	(.L_67 - .L_66)
	.align		4
.L_66:
        /*01e4*/ 	.word	index@(.nv.constant0._Z16integrate_kernelPdS_iiiiiiiiiiiiiiiiddddiiiii)
        /*01e8*/ 	.short	0x0380
        /*01ea*/ 	.short	0x0084


	//----- nvinfo : EIATTR_SW_WAR
	.align		4
.L_67:
        /*01ec*/ 	.byte	0x04, 0x36
        /*01ee*/ 	.short	(.L_69 - .L_68)
.L_68:
        /*01f0*/ 	.word	0x00000008
.L_69:


//--------------------- .nv.callgraph             --------------------------
	.section	.nv.callgraph,"",@"SHT_CUDA_CALLGRAPH"
	.align	4
	.sectionentsize	8
	.align		4
        /*0000*/ 	.word	0x00000000
	.align		4
        /*0004*/ 	.word	0xffffffff
	.align		4
        /*0008*/ 	.word	0x00000000
	.align		4
        /*000c*/ 	.word	0xfffffffe
	.align		4
        /*0010*/ 	.word	0x00000000
	.align		4
        /*0014*/ 	.word	0xfffffffd
	.align		4
        /*0018*/ 	.word	0x00000000
	.align		4
        /*001c*/ 	.word	0xfffffffc


//--------------------- .text._Z16integrate_kernelPdS_iiiiiiiiiiiiiiiiddddiiiii --------------------------
	.section	.text._Z16integrate_kernelPdS_iiiiiiiiiiiiiiiiddddiiiii,"ax",@progbits
	.align	128
        .global         _Z16integrate_kernelPdS_iiiiiiiiiiiiiiiiddddiiiii
        .type           _Z16integrate_kernelPdS_iiiiiiiiiiiiiiiiddddiiiii,@function
        .size           _Z16integrate_kernelPdS_iiiiiiiiiiiiiiiiddddiiiii,(.L_x_2 - _Z16integrate_kernelPdS_iiiiiiiiiiiiiiiiddddiiiii)
        .other          _Z16integrate_kernelPdS_iiiiiiiiiiiiiiiiddddiiiii,@"STO_CUDA_ENTRY STV_DEFAULT"
_Z16integrate_kernelPdS_iiiiiiiiiiiiiiiiddddiiiii:
.text._Z16integrate_kernelPdS_iiiiiiiiiiiiiiiiddddiiiii:
[----:B------:R-:W-:Y:S01]  /*0000*/  LDC R1, c[0x0][0x37c] ;  /* 0x0000df00ff017b82 */ /* 0x000fe20000000800 */
[----:B------:R-:W0:Y:S07]  /*0010*/  S2R R24, SR_TID.X ;  /* 0x0000000000187919 */ /* 0x000e2e0000002100 */
[----:B------:R-:W1:Y:S01]  /*0020*/  S2UR UR6, SR_CTAID.X ;  /* 0x00000000000679c3 */ /* 0x000e620000002500 */
[----:B------:R-:W0:Y:S01]  /*0030*/  LDCU UR14, c[0x0][0x39c] ;  /* 0x00007380ff0e77ac */ /* 0x000e220008000800 */
[----:B------:R-:W1:Y:S01]  /*0040*/  LDCU UR5, c[0x0][0x3b0] ;  /* 0x00007600ff0577ac */ /* 0x000e620008000800 */
[----:B------:R-:W1:Y:S01]  /*0050*/  LDCU.64 UR8, c[0x0][0x3a0] ;  /* 0x00007400ff0877ac */ /* 0x000e620008000a00 */
[----:B------:R-:W2:Y:S01]  /*0060*/  LDCU UR7, c[0x0][0x400] ;  /* 0x00008000ff0777ac */ /* 0x000ea20008000800 */
[----:B------:R-:W2:Y:S01]  /*0070*/  LDCU UR4, c[0x0][0x3ac] ;  /* 0x00007580ff0477ac */ /* 0x000ea20008000800 */
[----:B------:R-:W3:Y:S01]  /*0080*/  LDCU UR12, c[0x0][0x3c8] ;  /* 0x00007900ff0c77ac */ /* 0x000ee20008000800 */
[----:B------:R-:W4:Y:S01]  /*0090*/  LDCU.64 UR10, c[0x0][0x3b8] ;  /* 0x00007700ff0a77ac */ /* 0x000f220008000a00 */
[----:B------:R-:W5:Y:S01]  /*00a0*/  LDCU UR13, c[0x0][0x3c4] ;  /* 0x00007880ff0d77ac */ /* 0x000f620008000800 */
[----:B0-----:R-:W-:Y:S01]  /*00b0*/  ISETP.GE.AND P0, PT, R24, UR14, PT ;  /* 0x0000000e18007c0c */ /* 0x001fe2000bf06270 */
[----:B-1----:R-:W-:-:S02]  /*00c0*/  UIMAD UR5, UR6, UR5, UR9 ;  /* 0x00000005060572a4 */ /* 0x002fc4000f8e0209 */
[----:B--2---:R-:W-:Y:S02]  /*00d0*/  UIMAD UR4, UR7, UR4, UR8 ;  /* 0x00000004070472a4 */ /* 0x004fe4000f8e0208 */
[----:B---3--:R-:W-:Y:S02]  /*00e0*/  UIMAD UR6, UR6, UR12, URZ ;  /* 0x0000000c060672a4 */ /* 0x008fe4000f8e02ff */
[----:B----4-:R-:W-:Y:S02]  /*00f0*/  UIMAD UR5, UR5, UR11, URZ ;  /* 0x0000000b050572a4 */ /* 0x010fe4000f8e02ff */
[----:B-----5:R-:W-:Y:S02]  /*0100*/  UIMAD UR6, UR7, UR13, UR6 ;  /* 0x0000000d070672a4 */ /* 0x020fe4000f8e0206 */
[----:B------:R-:W-:Y:S02]  /*0110*/  UIMAD UR4, UR4, UR10, UR5 ;  /* 0x0000000a040472a4 */ /* 0x000fe4000f8e0205 */
[----:B------:R-:W-:Y:S10]  /*0120*/  @P0 EXIT ;  /* 0x000000000000094d */ /* 0x000ff40003800000 */
[----:B------:R-:W0:Y:S01]  /*0130*/  LDC R0, c[0x0][0x3a8] ;  /* 0x0000ea00ff007b82 */ /* 0x000e220000000800 */
[----:B------:R-:W1:Y:S01]  /*0140*/  LDCU UR5, c[0x0][0x360] ;  /* 0x00006c00ff0577ac */ /* 0x000e620008000800 */
[----:B------:R-:W2:Y:S06]  /*0150*/  LDCU.64 UR8, c[0x0][0x358] ;  /* 0x00006b00ff0877ac */ /* 0x000eac0008000a00 */
[----:B------:R-:W3:Y:S01]  /*0160*/  LDC R22, c[0x0][0x3c0] ;  /* 0x0000f000ff167b82 */ /* 0x000ee20000000800 */
[----:B------:R-:W4:Y:S01]  /*0170*/  LDCU UR7, c[0x0][0x3b4] ;  /* 0x00007680ff0777ac */ /* 0x000f220008000800 */
[----:B------:R-:W0:Y:S06]  /*0180*/  LDCU.128 UR16, c[0x0][0x3d0] ;  /* 0x00007a00ff1077ac */ /* 0x000e2c0008000c00 */
[----:B------:R-:W0:Y:S01]  /*0190*/  LDC R23, c[0x0][0x3cc] ;  /* 0x0000f300ff177b82 */ /* 0x000e220000000800 */
[----:B------:R-:W0:Y:S07]  /*01a0*/  LDCU.128 UR20, c[0x0][0x3e0] ;  /* 0x00007c00ff1477ac */ /* 0x000e2e0008000c00 */
[----:B------:R-:W0:Y:S08]  /*01b0*/  LDC R25, c[0x0][0x390] ;  /* 0x0000e400ff197b82 */ /* 0x000e300000000800 */
[----:B------:R-:W0:Y:S08]  /*01c0*/  LDC.64 R2, c[0x0][0x380] ;  /* 0x0000e000ff027b82 */ /* 0x000e300000000a00 */
[----:B------:R-:W0:Y:S08]  /*01d0*/  LDC.64 R4, c[0x0][0x388] ;  /* 0x0000e200ff047b82 */ /* 0x000e300000000a00 */
[----:B------:R-:W0:Y:S08]  /*01e0*/  LDC.64 R6, c[0x0][0x3f0] ;  /* 0x0000fc00ff067b82 */ /* 0x000e300000000a00 */
[----:B-1234-:R-:W0:Y:S02]  /*01f0*/  LDC.64 R8, c[0x0][0x3f8] ;  /* 0x0000fe00ff087b82 */ /* 0x01ee240000000a00 */
.L_x_0:
[----:B01----:R-:W-:-:S04]  /*0200*/  IMAD R11, R24, UR7, R0 ;  /* 0x00000007180b7c24 */ /* 0x003fc8000f8e0200 */
[----:B------:R-:W-:-:S05]  /*0210*/  IMAD R12, R11, R22, UR4 ;  /* 0x000000040b0c7e24 */ /* 0x000fca000f8e0216 */
[C---:B------:R-:W-:Y:S02]  /*0220*/  IADD3 R15, PT, PT, R12.reuse, -R7, RZ ;  /* 0x800000070c0f7210 */ /* 0x040fe40007ffe0ff */
[----:B------:R-:W-:-:S03]  /*0230*/  IADD3 R19, PT, PT, R12, -R6, RZ ;  /* 0x800000060c137210 */ /* 0x000fc60007ffe0ff */
[----:B------:R-:W-:-:S05]  /*0240*/  IMAD.WIDE R14, R15, 0x8, R2 ;  /* 0x000000080f0e7825 */ /* 0x000fca00078e0202 */
[----:B------:R-:W2:Y:S01]  /*0250*/  LDG.E.64 R16, desc[UR8][R14.64] ;  /* 0x000000080e107981 */ /* 0x000ea2000c1e1b00 */
[----:B------:R-:W-:-:S06]  /*0260*/  IMAD.WIDE R18, R19, 0x8, R2 ;  /* 0x0000000813127825 */ /* 0x000fcc00078e0202 */
[----:B------:R-:W3:Y:S01]  /*0270*/  LDG.E.64 R18, desc[UR8][R18.64] ;  /* 0x0000000812127981 */ /* 0x000ee2000c1e1b00 */
[C---:B------:R-:W-:Y:S02]  /*0280*/  IADD3 R11, PT, PT, R12.reuse, -R8, RZ ;  /* 0x800000080c0b7210 */ /* 0x040fe40007ffe0ff */
[----:B------:R-:W-:-:S03]  /*0290*/  IADD3 R13, PT, PT, R12, -R9, RZ ;  /* 0x800000090c0d7210 */ /* 0x000fc60007ffe0ff */
[----:B------:R-:W-:-:S04]  /*02a0*/  IMAD.WIDE R10, R11, 0x8, R2 ;  /* 0x000000080b0a7825 */ /* 0x000fc800078e0202 */
[----:B------:R-:W-:Y:S02]  /*02b0*/  IMAD R21, R24, R23, UR6 ;  /* 0x0000000618157e24 */ /* 0x000fe4000f8e0217 */
[----:B------:R-:W4:Y:S01]  /*02c0*/  LDG.E.64 R10, desc[UR8][R10.64] ;  /* 0x000000080a0a7981 */ /* 0x000f22000c1e1b00 */
[----:B------:R-:W-:-:S04]  /*02d0*/  IMAD.WIDE R12, R13, 0x8, R2 ;  /* 0x000000080d0c7825 */ /* 0x000fc800078e0202 */
[----:B------:R-:W-:Y:S01]  /*02e0*/  IMAD.WIDE R20, R21, 0x8, R4 ;  /* 0x0000000815147825 */ /* 0x000fe200078e0204 */
[----:B------:R-:W5:Y:S01]  /*02f0*/  LDG.E.64 R14, desc[UR8][R12.64] ;  /* 0x000000080c0e7981 */ /* 0x000f62000c1e1b00 */
[----:B--2---:R-:W-:-:S08]  /*0300*/  DMUL R16, R16, UR18 ;  /* 0x0000001210107c28 */ /* 0x004fd00008000000 */
[----:B---3--:R-:W-:Y:S01]  /*0310*/  DFMA R16, R18, UR16, R16 ;  /* 0x0000001012107c2b */ /* 0x008fe20008000010 */
[----:B------:R-:W-:Y:S02]  /*0320*/  IMAD.WIDE R18, R25, 0x8, R20 ;  /* 0x0000000819127825 */ /* 0x000fe400078e0214 */
[----:B------:R-:W2:Y:S04]  /*0330*/  LDG.E.64 R20, desc[UR8][R20.64] ;  /* 0x0000000814147981 */ /* 0x000ea8000c1e1b00 */
[----:B------:R-:W2:Y:S01]  /*0340*/  LDG.E.64 R18, desc[UR8][R18.64] ;  /* 0x0000000812127981 */ /* 0x000ea2000c1e1b00 */
[----:B----4-:R-:W-:-:S08]  /*0350*/  DFMA R16, R10, UR20, R16 ;  /* 0x000000140a107c2b */ /* 0x010fd00008000010 */
[----:B-----5:R-:W-:Y:S01]  /*0360*/  DFMA R14, R14, UR22, R16 ;  /* 0x000000160e0e7c2b */ /* 0x020fe20008000010 */
[----:B------:R-:W-:Y:S01]  /*0370*/  IMAD.WIDE R10, R9, 0x8, R12 ;  /* 0x00000008090a7825 */ /* 0x000fe200078e020c */
[----:B------:R-:W-:-:S04]  /*0380*/  IADD3 R24, PT, PT, R24, UR5, RZ ;  /* 0x0000000518187c10 */ /* 0x000fc8000fffe0ff */
[----:B------:R-:W-:Y:S02]  /*0390*/  ISETP.GE.AND P0, PT, R24, UR14, PT ;  /* 0x0000000e18007c0c */ /* 0x000fe4000bf06270 */
[----:B--2---:R-:W-:-:S07]  /*03a0*/  DFMA R14, R14, R20, R18 ;  /* 0x000000140e0e722b */ /* 0x004fce0000000012 */
[----:B------:R1:W-:Y:S04]  /*03b0*/  STG.E.64 desc[UR8][R10.64], R14 ;  /* 0x0000000e0a007986 */ /* 0x0003e8000c101b08 */
[----:B------:R-:W-:Y:S05]  /*03c0*/  @!P0 BRA `(.L_x_0) ;  /* 0xfffffffc008c8947 */ /* 0x000fea000383ffff */
[----:B------:R-:W-:Y:S05]  /*03d0*/  EXIT ;  /* 0x000000000000794d */ /* 0x000fea0003800000 */
.L_x_1:
[----:B------:R-:W-:-:S00]  /*03e0*/  BRA `(.L_x_1) ;  /* 0xfffffffc00fc7947 */ /* 0x000fc0000383ffff */
[----:B------:R-:W-:-:S00]  /*03f0*/  NOP ;  /* 0x0000000000007918 */ /* 0x000fc00000000000 */
        /* <DEDUP_REMOVED lines=8> */
.L_x_2:


//--------------------- .nv.shared.reserved.0     --------------------------
	.section	.nv.shared.reserved.0,"aw",@nobits
	.weak		__nv_reservedSMEM_offset_0_alias
	.size		__nv_reservedSMEM_offset_0_alias, 0, 64
	.other		__nv_reservedSMEM_offset_0_alias,@"STO_CUDA_RESERVED_SHARED STV_DEFAULT"
__nv_reservedSMEM_offset_0_alias:
	.zero		0
	.zero		64


//--------------------- .nv.constant0._Z16integrate_kernelPdS_iiiiiiiiiiiiiiiiddddiiiii --------------------------
	.section	.nv.constant0._Z16integrate_kernelPdS_iiiiiiiiiiiiiiiiddddiiiii,"a",@progbits
	.sectionflags	@""
	.align	4
.nv.constant0._Z16integrate_kernelPdS_iiiiiiiiiiiiiiiiddddiiiii:
	.zero		1028


//--------------------- SYMBOLS --------------------------

	.type		.nv.reservedSmem.offset0,@object
	.size		.nv.reservedSmem.offset0,0x4
